//
// Generated by NVIDIA NVVM Compiler
//
// Compiler Build ID: CL-36424714
// Cuda compilation tools, release 13.0, V13.0.88
// Based on NVVM 20.0.0
//

.version 9.0
.target sm_100
.address_size 64

	// .globl	_Z33matrix_vector_multiply_gpu_kernelPKfS0_Pfi

.visible .entry _Z33matrix_vector_multiply_gpu_kernelPKfS0_Pfi(
	.param .u64 .ptr .align 1 _Z33matrix_vector_multiply_gpu_kernelPKfS0_Pfi_param_0,
	.param .u64 .ptr .align 1 _Z33matrix_vector_multiply_gpu_kernelPKfS0_Pfi_param_1,
	.param .u64 .ptr .align 1 _Z33matrix_vector_multiply_gpu_kernelPKfS0_Pfi_param_2,
	.param .u32 _Z33matrix_vector_multiply_gpu_kernelPKfS0_Pfi_param_3
)
{
	.reg .pred 	%p<11>;
	.reg .b32 	%r<37>;
	.reg .b32 	%f<112>;
	.reg .b64 	%rd<31>;

	ld.param.u64 	%rd11, [_Z33matrix_vector_multiply_gpu_kernelPKfS0_Pfi_param_0];
	ld.param.u64 	%rd12, [_Z33matrix_vector_multiply_gpu_kernelPKfS0_Pfi_param_1];
	ld.param.u64 	%rd10, [_Z33matrix_vector_multiply_gpu_kernelPKfS0_Pfi_param_2];
	ld.param.u32 	%r23, [_Z33matrix_vector_multiply_gpu_kernelPKfS0_Pfi_param_3];
	cvta.to.global.u64 	%rd1, %rd12;
	cvta.to.global.u64 	%rd2, %rd11;
	mov.u32 	%r24, %ctaid.x;
	mov.u32 	%r25, %ntid.x;
	mov.u32 	%r26, %tid.x;
	mad.lo.s32 	%r1, %r24, %r25, %r26;
	setp.ge.s32 	%p1, %r1, %r23;
	@%p1 bra 	$L__BB0_15;
	setp.lt.s32 	%p2, %r23, 1;
	mov.f32 	%f111, 0f00000000;
	@%p2 bra 	$L__BB0_14;
	mul.lo.s32 	%r2, %r23, %r1;
	and.b32  	%r3, %r23, 15;
	setp.lt.u32 	%p3, %r23, 16;
	mov.f32 	%f111, 0f00000000;
	mov.b32 	%r33, 0;
	@%p3 bra 	$L__BB0_5;
	and.b32  	%r33, %r23, 2147483632;
	neg.s32 	%r31, %r33;
	add.s64 	%rd3, %rd2, 32;
	add.s64 	%rd29, %rd1, 32;
	mov.f32 	%f111, 0f00000000;
	mov.u32 	%r30, %r2;
$L__BB0_4:
	.pragma "nounroll";
	mul.wide.s32 	%rd13, %r30, 4;
	add.s64 	%rd14, %rd3, %rd13;
	ld.global.f32 	%f18, [%rd14+-32];
	ld.global.f32 	%f19, [%rd29+-32];
	fma.rn.f32 	%f20, %f18, %f19, %f111;
	ld.global.f32 	%f21, [%rd14+-28];
	ld.global.f32 	%f22, [%rd29+-28];
	fma.rn.f32 	%f23, %f21, %f22, %f20;
	ld.global.f32 	%f24, [%rd14+-24];
	ld.global.f32 	%f25, [%rd29+-24];
	fma.rn.f32 	%f26, %f24, %f25, %f23;
	ld.global.f32 	%f27, [%rd14+-20];
	ld.global.f32 	%f28, [%rd29+-20];
	fma.rn.f32 	%f29, %f27, %f28, %f26;
	ld.global.f32 	%f30, [%rd14+-16];
	ld.global.f32 	%f31, [%rd29+-16];
	fma.rn.f32 	%f32, %f30, %f31, %f29;
	ld.global.f32 	%f33, [%rd14+-12];
	ld.global.f32 	%f34, [%rd29+-12];
	fma.rn.f32 	%f35, %f33, %f34, %f32;
	ld.global.f32 	%f36, [%rd14+-8];
	ld.global.f32 	%f37, [%rd29+-8];
	fma.rn.f32 	%f38, %f36, %f37, %f35;
	ld.global.f32 	%f39, [%rd14+-4];
	ld.global.f32 	%f40, [%rd29+-4];
	fma.rn.f32 	%f41, %f39, %f40, %f38;
	ld.global.f32 	%f42, [%rd14];
	ld.global.f32 	%f43, [%rd29];
	fma.rn.f32 	%f44, %f42, %f43, %f41;
	ld.global.f32 	%f45, [%rd14+4];
	ld.global.f32 	%f46, [%rd29+4];
	fma.rn.f32 	%f47, %f45, %f46, %f44;
	ld.global.f32 	%f48, [%rd14+8];
	ld.global.f32 	%f49, [%rd29+8];
	fma.rn.f32 	%f50, %f48, %f49, %f47;
	ld.global.f32 	%f51, [%rd14+12];
	ld.global.f32 	%f52, [%rd29+12];
	fma.rn.f32 	%f53, %f51, %f52, %f50;
	ld.global.f32 	%f54, [%rd14+16];
	ld.global.f32 	%f55, [%rd29+16];
	fma.rn.f32 	%f56, %f54, %f55, %f53;
	ld.global.f32 	%f57, [%rd14+20];
	ld.global.f32 	%f58, [%rd29+20];
	fma.rn.f32 	%f59, %f57, %f58, %f56;
	ld.global.f32 	%f60, [%rd14+24];
	ld.global.f32 	%f61, [%rd29+24];
	fma.rn.f32 	%f62, %f60, %f61, %f59;
	ld.global.f32 	%f63, [%rd14+28];
	ld.global.f32 	%f64, [%rd29+28];
	fma.rn.f32 	%f111, %f63, %f64, %f62;
	add.s32 	%r31, %r31, 16;
	add.s32 	%r30, %r30, 16;
	add.s64 	%rd29, %rd29, 64;
	setp.ne.s32 	%p4, %r31, 0;
	@%p4 bra 	$L__BB0_4;
$L__BB0_5:
	setp.eq.s32 	%p5, %r3, 0;
	@%p5 bra 	$L__BB0_14;
	and.b32  	%r11, %r23, 7;
	setp.lt.u32 	%p6, %r3, 8;
	@%p6 bra 	$L__BB0_8;
	add.s32 	%r28, %r33, %r2;
	mul.wide.s32 	%rd15, %r28, 4;
	add.s64 	%rd16, %rd2, %rd15;
	ld.global.f32 	%f66, [%rd16];
	mul.wide.u32 	%rd17, %r33, 4;
	add.s64 	%rd18, %rd1, %rd17;
	ld.global.f32 	%f67, [%rd18];
	fma.rn.f32 	%f68, %f66, %f67, %f111;
	ld.global.f32 	%f69, [%rd16+4];
	ld.global.f32 	%f70, [%rd18+4];
	fma.rn.f32 	%f71, %f69, %f70, %f68;
	ld.global.f32 	%f72, [%rd16+8];
	ld.global.f32 	%f73, [%rd18+8];
	fma.rn.f32 	%f74, %f72, %f73, %f71;
	ld.global.f32 	%f75, [%rd16+12];
	ld.global.f32 	%f76, [%rd18+12];
	fma.rn.f32 	%f77, %f75, %f76, %f74;
	ld.global.f32 	%f78, [%rd16+16];
	ld.global.f32 	%f79, [%rd18+16];
	fma.rn.f32 	%f80, %f78, %f79, %f77;
	ld.global.f32 	%f81, [%rd16+20];
	ld.global.f32 	%f82, [%rd18+20];
	fma.rn.f32 	%f83, %f81, %f82, %f80;
	ld.global.f32 	%f84, [%rd16+24];
	ld.global.f32 	%f85, [%rd18+24];
	fma.rn.f32 	%f86, %f84, %f85, %f83;
	ld.global.f32 	%f87, [%rd16+28];
	ld.global.f32 	%f88, [%rd18+28];
	fma.rn.f32 	%f111, %f87, %f88, %f86;
	add.s32 	%r33, %r33, 8;
$L__BB0_8:
	setp.eq.s32 	%p7, %r11, 0;
	@%p7 bra 	$L__BB0_14;
	and.b32  	%r14, %r23, 3;
	setp.lt.u32 	%p8, %r11, 4;
	@%p8 bra 	$L__BB0_11;
	add.s32 	%r29, %r33, %r2;
	mul.wide.s32 	%rd19, %r29, 4;
	add.s64 	%rd20, %rd2, %rd19;
	ld.global.f32 	%f90, [%rd20];
	mul.wide.u32 	%rd21, %r33, 4;
	add.s64 	%rd22, %rd1, %rd21;
	ld.global.f32 	%f91, [%rd22];
	fma.rn.f32 	%f92, %f90, %f91, %f111;
	ld.global.f32 	%f93, [%rd20+4];
	ld.global.f32 	%f94, [%rd22+4];
	fma.rn.f32 	%f95, %f93, %f94, %f92;
	ld.global.f32 	%f96, [%rd20+8];
	ld.global.f32 	%f97, [%rd22+8];
	fma.rn.f32 	%f98, %f96, %f97, %f95;
	ld.global.f32 	%f99, [%rd20+12];
	ld.global.f32 	%f100, [%rd22+12];
	fma.rn.f32 	%f111, %f99, %f100, %f98;
	add.s32 	%r33, %r33, 4;
$L__BB0_11:
	setp.eq.s32 	%p9, %r14, 0;
	@%p9 bra 	$L__BB0_14;
	mul.wide.u32 	%rd23, %r33, 4;
	add.s64 	%rd30, %rd1, %rd23;
	add.s32 	%r36, %r33, %r2;
	neg.s32 	%r35, %r14;
$L__BB0_13:
	.pragma "nounroll";
	mul.wide.s32 	%rd24, %r36, 4;
	add.s64 	%rd25, %rd2, %rd24;
	ld.global.f32 	%f101, [%rd25];
	ld.global.f32 	%f102, [%rd30];
	fma.rn.f32 	%f111, %f101, %f102, %f111;
	add.s64 	%rd30, %rd30, 4;
	add.s32 	%r36, %r36, 1;
	add.s32 	%r35, %r35, 1;
	setp.ne.s32 	%p10, %r35, 0;
	@%p10 bra 	$L__BB0_13;
$L__BB0_14:
	cvta.to.global.u64 	%rd26, %rd10;
	mul.wide.s32 	%rd27, %r1, 4;
	add.s64 	%rd28, %rd26, %rd27;
	st.global.f32 	[%rd28], %f111;
$L__BB0_15:
	ret;

}


// ===== COMPILED SASS (sm_100) =====

	.target	sm_100

	.elftype	@"ET_EXEC"


//--------------------- .note.nv.tkinfo           --------------------------
	.section	.note.nv.tkinfo,"",@"SHT_NOTE"
	.sectionflags	@"SHF_NOTE_NV_TKINFO"
	.tkinfo
        /*0018*/ 	.word	0x00000002
        /*0030*/ 	.string	""
        /*0030*/ 	.string	"ptxas"
        /*0030*/ 	.string	"Cuda compilation tools, release 13.0, V13.0.88"
        /*0030*/ 	.string	"Build cuda_13.0.r13.0/compiler.36424714_0"
        /*0030*/ 	.string	"-arch sm_100 -m 64 "



//--------------------- .note.nv.cuinfo           --------------------------
	.section	.note.nv.cuinfo,"",@"SHT_NOTE"
	.sectionflags	@"SHF_NOTE_NV_CUINFO"
        /*0018*/ 	.short	0x0002
        /*001a*/ 	.short	0x0064
        /*001c*/ 	.short	0x0082
	.zero		2


//--------------------- .nv.info                  --------------------------
	.section	.nv.info,"",@"SHT_CUDA_INFO"
	.align	4


	//----- nvinfo : EIATTR_REGCOUNT
	.align		4
        /*0000*/ 	.byte	0x04, 0x2f
        /*0002*/ 	.short	(.L_1 - .L_0)
	.align		4
.L_0:
        /*0004*/ 	.word	index@(_Z33matrix_vector_multiply_gpu_kernelPKfS0_Pfi)
        /*0008*/ 	.word	0x0000001e


	//----- nvinfo : EIATTR_FRAME_SIZE
	.align		4
.L_1:
        /*000c*/ 	.byte	0x04, 0x11
        /*000e*/ 	.short	(.L_3 - .L_2)
	.align		4
.L_2:
        /*0010*/ 	.word	index@(_Z33matrix_vector_multiply_gpu_kernelPKfS0_Pfi)
        /*0014*/ 	.word	0x00000000


	//----- nvinfo : EIATTR_MIN_STACK_SIZE
	.align		4
.L_3:
        /*0018*/ 	.byte	0x04, 0x12
        /*001a*/ 	.short	(.L_5 - .L_4)
	.align		4
.L_4:
        /*001c*/ 	.word	index@(_Z33matrix_vector_multiply_gpu_kernelPKfS0_Pfi)
        /*0020*/ 	.word	0x00000000
.L_5:


//--------------------- .nv.compat                --------------------------
	.section	.nv.compat,"",@"SHT_CUDA_COMPAT_INFO"
	.align	4
        /*0000*/ 	.byte	0x02, 0x09, 0x00, 0x00, 0x02, 0x02, 0x01, 0x00, 0x02, 0x05, 0x05, 0x00, 0x03, 0x07, 0x01, 0x01
        /*0010*/ 	.byte	0x02, 0x03, 0x00, 0x00, 0x02, 0x06, 0x01, 0x00, 0x04, 0x0b, 0x08, 0x00, 0x09, 0x00, 0x00, 0x00
        /*0020*/ 	.byte	0x00, 0x00, 0x00, 0x00


//--------------------- .nv.info._Z33matrix_vector_multiply_gpu_kernelPKfS0_Pfi --------------------------
	.section	.nv.info._Z33matrix_vector_multiply_gpu_kernelPKfS0_Pfi,"",@"SHT_CUDA_INFO"
	.sectionflags	@""
	.align	4


	//----- nvinfo : EIATTR_CUDA_API_VERSION
	.align		4
        /*0000*/ 	.byte	0x04, 0x37
        /*0002*/ 	.short	(.L_7 - .L_6)
.L_6:
        /*0004*/ 	.word	0x00000082


	//----- nvinfo : EIATTR_KPARAM_INFO
	.align		4
.L_7:
        /*0008*/ 	.byte	0x04, 0x17
        /*000a*/ 	.short	(.L_9 - .L_8)
.L_8:
        /*000c*/ 	.word	0x00000000
        /*0010*/ 	.short	0x0003
        /*0012*/ 	.short	0x0018
        /*0014*/ 	.byte	0x00, 0xf0, 0x11, 0x00


	//----- nvinfo : EIATTR_KPARAM_INFO
	.align		4
.L_9:
        /*0018*/ 	.byte	0x04, 0x17
        /*001a*/ 	.short	(.L_11 - .L_10)
.L_10:
        /*001c*/ 	.word	0x00000000
        /*0020*/ 	.short	0x0002
        /*0022*/ 	.short	0x0010
        /*0024*/ 	.byte	0x00, 0xf5, 0x21, 0x00


	//----- nvinfo : EIATTR_KPARAM_INFO
	.align		4
.L_11:
        /*0028*/ 	.byte	0x04, 0x17
        /*002a*/ 	.short	(.L_13 - .L_12)
.L_12:
        /*002c*/ 	.word	0x00000000
        /*0030*/ 	.short	0x0001
        /*0032*/ 	.short	0x0008
        /*0034*/ 	.byte	0x00, 0xf5, 0x21, 0x00


	//----- nvinfo : EIATTR_KPARAM_INFO
	.align		4
.L_13:
        /*0038*/ 	.byte	0x04, 0x17
        /*003a*/ 	.short	(.L_15 - .L_14)
.L_14:
        /*003c*/ 	.word	0x00000000
        /*0040*/ 	.short	0x0000
        /*0042*/ 	.short	0x0000
        /*0044*/ 	.byte	0x00, 0xf5, 0x21, 0x00


	//----- nvinfo : EIATTR_SPARSE_MMA_MASK
	.align		4
.L_15:
        /*0048*/ 	.byte	0x03, 0x50
        /*004a*/ 	.short	0x0000


	//----- nvinfo : EIATTR_MAXREG_COUNT
	.align		4
        /*004c*/ 	.byte	0x03, 0x1b
        /*004e*/ 	.short	0x00ff


	//----- nvinfo : EIATTR_MERCURY_ISA_VERSION
	.align		4
        /*0050*/ 	.byte	0x03, 0x5f
        /*0052*/ 	.short	0x0101


	//----- nvinfo : EIATTR_VRC_CTA_INIT_COUNT
	.align		4
        /*0054*/ 	.byte	0x02, 0x4a
	.zero		1
	.zero		1


	//----- nvinfo : EIATTR_EXIT_INSTR_OFFSETS
	.align		4
        /*0058*/ 	.byte	0x04, 0x1c
        /*005a*/ 	.short	(.L_17 - .L_16)


	//   ....[0]....
.L_16:
        /*005c*/ 	.word	0x00000070


	//   ....[1]....
        /*0060*/ 	.word	0x00000a80


	//----- nvinfo : EIATTR_CBANK_PARAM_SIZE
	.align		4
.L_17:
        /*0064*/ 	.byte	0x03, 0x19
        /*0066*/ 	.short	0x001c


	//----- nvinfo : EIATTR_PARAM_CBANK
	.align		4
        /*0068*/ 	.byte	0x04, 0x0a
        /*006a*/ 	.short	(.L_19 - .L_18)
	.align		4
.L_18:
        /*006c*/ 	.word	index@(.nv.constant0._Z33matrix_vector_multiply_gpu_kernelPKfS0_Pfi)
        /*0070*/ 	.short	0x0380
        /*0072*/ 	.short	0x001c


	//----- nvinfo : EIATTR_SW_WAR
	.align		4
.L_19:
        /*0074*/ 	.byte	0x04, 0x36
        /*0076*/ 	.short	(.L_21 - .L_20)
.L_20:
        /*0078*/ 	.word	0x00000008
.L_21:


//--------------------- .nv.callgraph             --------------------------
	.section	.nv.callgraph,"",@"SHT_CUDA_CALLGRAPH"
	.align	4
	.sectionentsize	8
	.align		4
        /*0000*/ 	.word	0x00000000
	.align		4
        /*0004*/ 	.word	0xffffffff
	.align		4
        /*0008*/ 	.word	0x00000000
	.align		4
        /*000c*/ 	.word	0xfffffffe
	.align		4
        /*0010*/ 	.word	0x00000000
	.align		4
        /*0014*/ 	.word	0xfffffffd
	.align		4
        /*0018*/ 	.word	0x00000000
	.align		4
        /*001c*/ 	.word	0xfffffffc


//--------------------- .text._Z33matrix_vector_multiply_gpu_kernelPKfS0_Pfi --------------------------
	.section	.text._Z33matrix_vector_multiply_gpu_kernelPKfS0_Pfi,"ax",@progbits
	.align	128
        .global         _Z33matrix_vector_multiply_gpu_kernelPKfS0_Pfi
        .type           _Z33matrix_vector_multiply_gpu_kernelPKfS0_Pfi,@function
        .size           _Z33matrix_vector_multiply_gpu_kernelPKfS0_Pfi,(.L_x_7 - _Z33matrix_vector_multiply_gpu_kernelPKfS0_Pfi)
        .other          _Z33matrix_vector_multiply_gpu_kernelPKfS0_Pfi,@"STO_CUDA_ENTRY STV_DEFAULT"
_Z33matrix_vector_multiply_gpu_kernelPKfS0_Pfi:
.text._Z33matrix_vector_multiply_gpu_kernelPKfS0_Pfi:
[----:B------:R-:W-:Y:S01]  /*0000*/  LDC R1, c[0x0][0x37c] ;  /* 0x0000df00ff017b82 */ /* 0x000fe20000000800 */
[----:B------:R-:W0:Y:S07]  /*0010*/  S2R R3, SR_TID.X ;  /* 0x0000000000037919 */ /* 0x000e2e0000002100 */
[----:B------:R-:W0:Y:S01]  /*0020*/  S2UR UR4, SR_CTAID.X ;  /* 0x00000000000479c3 */ /* 0x000e220000002500 */
[----:B------:R-:W1:Y:S07]  /*0030*/  LDCU UR16, c[0x0][0x398] ;  /* 0x00007300ff1077ac */ /* 0x000e6e0008000800 */
[----:B------:R-:W0:Y:S02]  /*0040*/  LDC R0, c[0x0][0x360] ;  /* 0x0000d800ff007b82 */ /* 0x000e240000000800 */
[----:B0-----:R-:W-:-:S05]  /*0050*/  IMAD R0, R0, UR4, R3 ;  /* 0x0000000400007c24 */ /* 0x001fca000f8e0203 */
[----:B-1----:R-:W-:-:S13]  /*0060*/  ISETP.GE.AND P0, PT, R0, UR16, PT ;  /* 0x0000001000007c0c */ /* 0x002fda000bf06270 */
[----:B------:R-:W-:Y:S05]  /*0070*/  @P0 EXIT ;  /* 0x000000000000094d */ /* 0x000fea0003800000 */
[----:B------:R-:W-:Y:S01]  /*0080*/  UISETP.GE.AND UP0, UPT, UR16, 0x1, UPT ;  /* 0x000000011000788c */ /* 0x000fe2000bf06270 */
[----:B------:R-:W-:Y:S01]  /*0090*/  HFMA2 R15, -RZ, RZ, 0, 0 ;  /* 0x00000000ff0f7431 */ /* 0x000fe200000001ff */
[----:B------:R-:W0:Y:S07]  /*00a0*/  LDCU.64 UR14, c[0x0][0x358] ;  /* 0x00006b00ff0e77ac */ /* 0x000e2e0008000a00 */
[----:B------:R-:W-:Y:S05]  /*00b0*/  BRA.U !UP0, `(.L_x_0) ;  /* 0x0000000908647547 */ /* 0x000fea000b800000 */
[----:B------:R-:W-:Y:S02]  /*00c0*/  UISETP.GE.U32.AND UP1, UPT, UR16, 0x10, UPT ;  /* 0x000000101000788c */ /* 0x000fe4000bf26070 */
[----:B------:R-:W-:Y:S01]  /*00d0*/  IMAD R7, R0, UR16, RZ ;  /* 0x0000001000077c24 */ /* 0x000fe2000f8e02ff */
[----:B------:R-:W-:Y:S01]  /*00e0*/  ULOP3.LUT UR12, UR16, 0xf, URZ, 0xc0, !UPT ;  /* 0x0000000f100c7892 */ /* 0x000fe2000f8ec0ff */
[----:B------:R-:W-:Y:S02]  /*00f0*/  MOV R15, RZ ;  /* 0x000000ff000f7202 */ /* 0x000fe40000000f00 */
[----:B------:R-:W-:Y:S01]  /*0100*/  MOV R8, RZ ;  /* 0x000000ff00087202 */ /* 0x000fe20000000f00 */
[----:B------:R-:W-:Y:S02]  /*0110*/  UISETP.NE.AND UP0, UPT, UR12, URZ, UPT ;  /* 0x000000ff0c00728c */ /* 0x000fe4000bf05270 */
[----:B------:R-:W-:Y:S09]  /*0120*/  BRA.U !UP1, `(.L_x_1) ;  /* 0x0000000509147547 */ /* 0x000ff2000b800000 */
[----:B------:R-:W1:Y:S01]  /*0130*/  LDCU.128 UR8, c[0x0][0x380] ;  /* 0x00007000ff0877ac */ /* 0x000e620008000c00 */
[----:B------:R-:W-:Y:S02]  /*0140*/  MOV R15, RZ ;  /* 0x000000ff000f7202 */ /* 0x000fe40000000f00 */
[----:B------:R-:W-:Y:S01]  /*0150*/  MOV R6, R7 ;  /* 0x0000000700067202 */ /* 0x000fe20000000f00 */
[----:B------:R-:W-:-:S06]  /*0160*/  ULOP3.LUT UR13, UR16, 0x7ffffff0, URZ, 0xc0, !UPT ;  /* 0x7ffffff0100d7892 */ /* 0x000fcc000f8ec0ff */
[----:B------:R-:W-:Y:S01]  /*0170*/  MOV R8, UR13 ;  /* 0x0000000d00087c02 */ /* 0x000fe20008000f00 */
[----:B-1----:R-:W-:Y:S02]  /*0180*/  UIADD3 UR4, UP2, UPT, UR10, 0x20, URZ ;  /* 0x000000200a047890 */ /* 0x002fe4000ff5e0ff */
[----:B------:R-:W-:Y:S02]  /*0190*/  UIADD3 UR6, UP1, UPT, UR8, 0x20, URZ ;  /* 0x0000002008067890 */ /* 0x000fe4000ff3e0ff */
[----:B------:R-:W-:Y:S02]  /*01a0*/  UIADD3.X UR5, UPT, UPT, URZ, UR11, URZ, UP2, !UPT ;  /* 0x0000000bff057290 */ /* 0x000fe400097fe4ff */
[----:B------:R-:W-:Y:S01]  /*01b0*/  MOV R2, UR4 ;  /* 0x0000000400027c02 */ /* 0x000fe20008000f00 */
[----:B------:R-:W-:Y:S02]  /*01c0*/  UIADD3 UR8, UPT, UPT, -UR13, URZ, URZ ;  /* 0x000000ff0d087290 */ /* 0x000fe4000fffe1ff */
[----:B------:R-:W-:Y:S01]  /*01d0*/  UIADD3.X UR7, UPT, UPT, URZ, UR9, URZ, UP1, !UPT ;  /* 0x00000009ff077290 */ /* 0x000fe20008ffe4ff */
[----:B------:R-:W-:-:S11]  /*01e0*/  MOV R3, UR5 ;  /* 0x0000000500037c02 */ /* 0x000fd60008000f00 */
.L_x_2:
[----:B------:R-:W-:Y:S01]  /*01f0*/  MOV R4, UR6 ;  /* 0x0000000600047c02 */ /* 0x000fe20008000f00 */
[----:B0-----:R-:W2:Y:S01]  /*0200*/  LDG.E R17, desc[UR14][R2.64+-0x20] ;  /* 0xffffe00e02117981 */ /* 0x001ea2000c1e1900 */
[----:B------:R-:W-:-:S03]  /*0210*/  MOV R5, UR7 ;  /* 0x0000000700057c02 */ /* 0x000fc60008000f00 */
[----:B------:R-:W3:Y:S01]  /*0220*/  LDG.E R25, desc[UR14][R2.64+-0x1c] ;  /* 0xffffe40e02197981 */ /* 0x000ee2000c1e1900 */
[----:B------:R-:W-:-:S03]  /*0230*/  IMAD.WIDE R4, R6, 0x4, R4 ;  /* 0x0000000406047825 */ /* 0x000fc600078e0204 */
[----:B------:R-:W4:Y:S04]  /*0240*/  LDG.E R19, desc[UR14][R2.64+-0x18] ;  /* 0xffffe80e02137981 */ /* 0x000f28000c1e1900 */
[----:B------:R-:W2:Y:S04]  /*0250*/  LDG.E R16, desc[UR14][R4.64+-0x20] ;  /* 0xffffe00e04107981 */ /* 0x000ea8000c1e1900 */
[----:B------:R-:W3:Y:S04]  /*0260*/  LDG.E R18, desc[UR14][R4.64+-0x1c] ;  /* 0xffffe40e04127981 */ /* 0x000ee8000c1e1900 */
[----:B------:R-:W4:Y:S04]  /*0270*/  LDG.E R20, desc[UR14][R4.64+-0x18] ;  /* 0xffffe80e04147981 */ /* 0x000f28000c1e1900 */
[----:B------:R-:W5:Y:S04]  /*0280*/  LDG.E R22, desc[UR14][R2.64+-0x14] ;  /* 0xffffec0e02167981 */ /* 0x000f68000c1e1900 */
        /* <DEDUP_REMOVED lines=8> */
[----:B------:R-:W5:Y:S01]  /*0310*/  LDG.E R14, desc[UR14][R4.64+-0x4] ;  /* 0xfffffc0e040e7981 */ /* 0x000f62000c1e1900 */
[----:B--2---:R-:W-:-:S03]  /*0320*/  FFMA R17, R16, R17, R15 ;  /* 0x0000001110117223 */ /* 0x004fc6000000000f */
[----:B------:R-:W2:Y:S04]  /*0330*/  LDG.E R15, desc[UR14][R2.64] ;  /* 0x0000000e020f7981 */ /* 0x000ea8000c1e1900 */
[----:B------:R-:W2:Y:S01]  /*0340*/  LDG.E R16, desc[UR14][R4.64] ;  /* 0x0000000e04107981 */ /* 0x000ea2000c1e1900 */
[----:B---3--:R-:W-:-:S03]  /*0350*/  FFMA R25, R18, R25, R17 ;  /* 0x0000001912197223 */ /* 0x008fc60000000011 */
[----:B------:R-:W3:Y:S01]  /*0360*/  LDG.E R17, desc[UR14][R2.64+0x4] ;  /* 0x0000040e02117981 */ /* 0x000ee2000c1e1900 */
[----:B----4-:R-:W-:-:S03]  /*0370*/  FFMA R26, R20, R19, R25 ;  /* 0x00000013141a7223 */ /* 0x010fc60000000019 */
[----:B------:R-:W3:Y:S04]  /*0380*/  LDG.E R18, desc[UR14][R4.64+0x4] ;  /* 0x0000040e04127981 */ /* 0x000ee8000c1e1900 */
[----:B------:R-:W4:Y:S01]  /*0390*/  LDG.E R20, desc[UR14][R2.64+0x8] ;  /* 0x0000080e02147981 */ /* 0x000f22000c1e1900 */
[----:B-----5:R-:W-:-:S03]  /*03a0*/  FFMA R25, R21, R22, R26 ;  /* 0x0000001615197223 */ /* 0x020fc6000000001a */
[----:B------:R-:W4:Y:S04]  /*03b0*/  LDG.E R19, desc[UR14][R4.64+0x8] ;  /* 0x0000080e04137981 */ /* 0x000f28000c1e1900 */
[----:B------:R-:W5:Y:S01]  /*03c0*/  LDG.E R22, desc[UR14][R2.64+0xc] ;  /* 0x00000c0e02167981 */ /* 0x000f62000c1e1900 */
[----:B------:R-:W-:-:S03]  /*03d0*/  FFMA R25, R24, R23, R25 ;  /* 0x0000001718197223 */ /* 0x000fc60000000019 */
[----:B------:R-:W5:Y:S04]  /*03e0*/  LDG.E R21, desc[UR14][R4.64+0xc] ;  /* 0x00000c0e04157981 */ /* 0x000f68000c1e1900 */
[----:B------:R-:W5:Y:S01]  /*03f0*/  LDG.E R24, desc[UR14][R2.64+0x10] ;  /* 0x0000100e02187981 */ /* 0x000f62000c1e1900 */
[----:B------:R-:W-:-:S03]  /*0400*/  FFMA R25, R10, R9, R25 ;  /* 0x000000090a197223 */ /* 0x000fc60000000019 */
[----:B------:R-:W5:Y:S04]  /*0410*/  LDG.E R23, desc[UR14][R4.64+0x10] ;  /* 0x0000100e04177981 */ /* 0x000f68000c1e1900 */
[----:B------:R-:W5:Y:S01]  /*0420*/  LDG.E R10, desc[UR14][R2.64+0x14] ;  /* 0x0000140e020a7981 */ /* 0x000f62000c1e1900 */
[----:B------:R-:W-:-:S03]  /*0430*/  FFMA R27, R12, R11, R25 ;  /* 0x0000000b0c1b7223 */ /* 0x000fc60000000019 */
[----:B------:R-:W5:Y:S04]  /*0440*/  LDG.E R9, desc[UR14][R4.64+0x14] ;  /* 0x0000140e04097981 */ /* 0x000f68000c1e1900 */
[----:B------:R-:W5:Y:S04]  /*0450*/  LDG.E R11, desc[UR14][R2.64+0x18] ;  /* 0x0000180e020b7981 */ /* 0x000f68000c1e1900 */
[----:B------:R-:W5:Y:S04]  /*0460*/  LDG.E R12, desc[UR14][R4.64+0x18] ;  /* 0x0000180e040c7981 */ /* 0x000f68000c1e1900 */
[----:B------:R-:W5:Y:S04]  /*0470*/  LDG.E R25, desc[UR14][R4.64+0x1c] ;  /* 0x00001c0e04197981 */ /* 0x000f68000c1e1900 */
[----:B------:R0:W5:Y:S01]  /*0480*/  LDG.E R26, desc[UR14][R2.64+0x1c] ;  /* 0x00001c0e021a7981 */ /* 0x000162000c1e1900 */
[----:B------:R-:W-:Y:S01]  /*0490*/  FFMA R13, R14, R13, R27 ;  /* 0x0000000d0e0d7223 */ /* 0x000fe2000000001b */
[----:B------:R-:W-:-:S04]  /*04a0*/  UIADD3 UR8, UPT, UPT, UR8, 0x10, URZ ;  /* 0x0000001008087890 */ /* 0x000fc8000fffe0ff */
[----:B------:R-:W-:Y:S01]  /*04b0*/  UISETP.NE.AND UP1, UPT, UR8, URZ, UPT ;  /* 0x000000ff0800728c */ /* 0x000fe2000bf25270 */
[----:B0-----:R-:W-:Y:S02]  /*04c0*/  IADD3 R2, P0, PT, R2, 0x40, RZ ;  /* 0x0000004002027810 */ /* 0x001fe40007f1e0ff */
[----:B------:R-:W-:Y:S02]  /*04d0*/  IADD3 R6, PT, PT, R6, 0x10, RZ ;  /* 0x0000001006067810 */ /* 0x000fe40007ffe0ff */
[----:B------:R-:W-:Y:S01]  /*04e0*/  IADD3.X R3, PT, PT, RZ, R3, RZ, P0, !PT ;  /* 0x00000003ff037210 */ /* 0x000fe200007fe4ff */
[----:B--2---:R-:W-:-:S04]  /*04f0*/  FFMA R13, R16, R15, R13 ;  /* 0x0000000f100d7223 */ /* 0x004fc8000000000d */
[----:B---3--:R-:W-:-:S04]  /*0500*/  FFMA R18, R18, R17, R13 ;  /* 0x0000001112127223 */ /* 0x008fc8000000000d */
[----:B----4-:R-:W-:-:S04]  /*0510*/  FFMA R18, R19, R20, R18 ;  /* 0x0000001413127223 */ /* 0x010fc80000000012 */
[----:B-----5:R-:W-:-:S04]  /*0520*/  FFMA R18, R21, R22, R18 ;  /* 0x0000001615127223 */ /* 0x020fc80000000012 */
[----:B------:R-:W-:-:S04]  /*0530*/  FFMA R18, R23, R24, R18 ;  /* 0x0000001817127223 */ /* 0x000fc80000000012 */
[----:B------:R-:W-:-:S04]  /*0540*/  FFMA R9, R9, R10, R18 ;  /* 0x0000000a09097223 */ /* 0x000fc80000000012 */
[----:B------:R-:W-:-:S04]  /*0550*/  FFMA R12, R12, R11, R9 ;  /* 0x0000000b0c0c7223 */ /* 0x000fc80000000009 */
[----:B------:R-:W-:Y:S01]  /*0560*/  FFMA R15, R25, R26, R12 ;  /* 0x0000001a190f7223 */ /* 0x000fe2000000000c */
[----:B------:R-:W-:Y:S06]  /*0570*/  BRA.U UP1, `(.L_x_2) ;  /* 0xfffffffd011c7547 */ /* 0x000fec000b83ffff */
.L_x_1:
[----:B------:R-:W-:Y:S05]  /*0580*/  BRA.U !UP0, `(.L_x_0) ;  /* 0x0000000508307547 */ /* 0x000fea000b800000 */
[----:B------:R-:W-:Y:S02]  /*0590*/  UISETP.GE.U32.AND UP0, UPT, UR12, 0x8, UPT ;  /* 0x000000080c00788c */ /* 0x000fe4000bf06070 */
[----:B------:R-:W-:-:S04]  /*05a0*/  ULOP3.LUT UR5, UR16, 0x7, URZ, 0xc0, !UPT ;  /* 0x0000000710057892 */ /* 0x000fc8000f8ec0ff */
[----:B------:R-:W-:-:S03]  /*05b0*/  UISETP.NE.AND UP1, UPT, UR5, URZ, UPT ;  /* 0x000000ff0500728c */ /* 0x000fc6000bf25270 */
[----:B------:R-:W-:Y:S08]  /*05c0*/  BRA.U !UP0, `(.L_x_3) ;  /* 0x0000000108787547 */ /* 0x000ff0000b800000 */
[----:B------:R-:W1:Y:S01]  /*05d0*/  LDC.64 R2, c[0x0][0x380] ;  /* 0x0000e000ff027b82 */ /* 0x000e620000000a00 */
[----:B------:R-:W-:-:S07]  /*05e0*/  IADD3 R9, PT, PT, R7, R8, RZ ;  /* 0x0000000807097210 */ /* 0x000fce0007ffe0ff */
[----:B------:R-:W2:Y:S01]  /*05f0*/  LDC.64 R4, c[0x0][0x388] ;  /* 0x0000e200ff047b82 */ /* 0x000ea20000000a00 */
[----:B-1----:R-:W-:-:S05]  /*0600*/  IMAD.WIDE R2, R9, 0x4, R2 ;  /* 0x0000000409027825 */ /* 0x002fca00078e0202 */
[----:B0-----:R-:W3:Y:S01]  /*0610*/  LDG.E R10, desc[UR14][R2.64] ;  /* 0x0000000e020a7981 */ /* 0x001ee2000c1e1900 */
[----:B--2---:R-:W-:-:S03]  /*0620*/  IMAD.WIDE.U32 R4, R8, 0x4, R4 ;  /* 0x0000000408047825 */ /* 0x004fc600078e0004 */
[----:B------:R-:W2:Y:S04]  /*0630*/  LDG.E R13, desc[UR14][R2.64+0x4] ;  /* 0x0000040e020d7981 */ /* 0x000ea8000c1e1900 */
[----:B------:R-:W3:Y:S04]  /*0640*/  LDG.E R11, desc[UR14][R4.64] ;  /* 0x0000000e040b7981 */ /* 0x000ee8000c1e1900 */
[----:B------:R-:W2:Y:S04]  /*0650*/  LDG.E R12, desc[UR14][R4.64+0x4] ;  /* 0x0000040e040c7981 */ /* 0x000ea8000c1e1900 */
[----:B------:R-:W4:Y:S04]  /*0660*/  LDG.E R17, desc[UR14][R2.64+0x8] ;  /* 0x0000080e02117981 */ /* 0x000f28000c1e1900 */
        /* <DEDUP_REMOVED lines=11> */
[----:B------:R-:W-:Y:S01]  /*0720*/  IADD3 R8, PT, PT, R8, 0x8, RZ ;  /* 0x0000000808087810 */ /* 0x000fe20007ffe0ff */
[----:B---3--:R-:W-:-:S04]  /*0730*/  FFMA R10, R10, R11, R15 ;  /* 0x0000000b0a0a7223 */ /* 0x008fc8000000000f */
[----:B--2---:R-:W-:-:S04]  /*0740*/  FFMA R10, R13, R12, R10 ;  /* 0x0000000c0d0a7223 */ /* 0x004fc8000000000a */
[----:B----4-:R-:W-:-:S04]  /*0750*/  FFMA R10, R17, R14, R10 ;  /* 0x0000000e110a7223 */ /* 0x010fc8000000000a */
[----:B-----5:R-:W-:-:S04]  /*0760*/  FFMA R10, R19, R16, R10 ;  /* 0x00000010130a7223 */ /* 0x020fc8000000000a */
[----:B------:R-:W-:-:S04]  /*0770*/  FFMA R10, R21, R18, R10 ;  /* 0x00000012150a7223 */ /* 0x000fc8000000000a */
[----:B------:R-:W-:-:S04]  /*0780*/  FFMA R23, R23, R20, R10 ;  /* 0x0000001417177223 */ /* 0x000fc8000000000a */
[----:B------:R-:W-:-:S04]  /*0790*/  FFMA R6, R6, R9, R23 ;  /* 0x0000000906067223 */ /* 0x000fc80000000017 */
[----:B------:R-:W-:-:S07]  /*07a0*/  FFMA R15, R25, R22, R6 ;  /* 0x00000016190f7223 */ /* 0x000fce0000000006 */
.L_x_3:
        /* <DEDUP_REMOVED lines=17> */
[----:B------:R-:W5:Y:S01]  /*08c0*/  LDG.E R14, desc[UR14][R4.64+0xc] ;  /* 0x00000c0e040e7981 */ /* 0x000f62000c1e1900 */
[----:B------:R-:W-:Y:S01]  /*08d0*/  IADD3 R8, PT, PT, R8, 0x4, RZ ;  /* 0x0000000408087810 */ /* 0x000fe20007ffe0ff */
[----:B---3--:R-:W-:-:S04]  /*08e0*/  FFMA R6, R6, R9, R15 ;  /* 0x0000000906067223 */ /* 0x008fc8000000000f */
[----:B--2---:R-:W-:-:S04]  /*08f0*/  FFMA R6, R11, R10, R6 ;  /* 0x0000000a0b067223 */ /* 0x004fc80000000006 */
[----:B----4-:R-:W-:-:S04]  /*0900*/  FFMA R6, R13, R12, R6 ;  /* 0x0000000c0d067223 */ /* 0x010fc80000000006 */
[----:B-----5:R-:W-:-:S07]  /*0910*/  FFMA R15, R17, R14, R6 ;  /* 0x0000000e110f7223 */ /* 0x020fce0000000006 */
.L_x_4:
[----:B------:R-:W-:Y:S05]  /*0920*/  BRA.U !UP1, `(.L_x_0) ;  /* 0x0000000109487547 */ /* 0x000fea000b800000 */
[----:B------:R-:W1:Y:S01]  /*0930*/  LDC.64 R2, c[0x0][0x388] ;  /* 0x0000e200ff027b82 */ /* 0x000e620000000a00 */
[----:B------:R-:W-:Y:S01]  /*0940*/  IADD3 R7, PT, PT, R7, R8, RZ ;  /* 0x0000000807077210 */ /* 0x000fe20007ffe0ff */
[----:B------:R-:W-:-:S06]  /*0950*/  UIADD3 UR4, UPT, UPT, -UR4, URZ, URZ ;  /* 0x000000ff04047290 */ /* 0x000fcc000fffe1ff */
[----:B------:R-:W2:Y:S01]  /*0960*/  LDC.64 R10, c[0x0][0x380] ;  /* 0x0000e000ff0a7b82 */ /* 0x000ea20000000a00 */
[----:B-1----:R-:W-:-:S03]  /*0970*/  IMAD.WIDE.U32 R2, R8, 0x4, R2 ;  /* 0x0000000408027825 */ /* 0x002fc600078e0002 */
[----:B------:R-:W-:Y:S02]  /*0980*/  MOV R6, R2 ;  /* 0x0000000200067202 */ /* 0x000fe40000000f00 */
[----:B------:R-:W-:-:S07]  /*0990*/  MOV R5, R3 ;  /* 0x0000000300057202 */ /* 0x000fce0000000f00 */
.L_x_5:
[----:B--2---:R-:W-:Y:S01]  /*09a0*/  IMAD.WIDE R2, R7, 0x4, R10 ;  /* 0x0000000407027825 */ /* 0x004fe200078e020a */
[----:B------:R-:W-:-:S05]  /*09b0*/  MOV R4, R6 ;  /* 0x0000000600047202 */ /* 0x000fca0000000f00 */
[----:B0-----:R-:W2:Y:S04]  /*09c0*/  LDG.E R2, desc[UR14][R2.64] ;  /* 0x0000000e02027981 */ /* 0x001ea8000c1e1900 */
[----:B------:R0:W2:Y:S01]  /*09d0*/  LDG.E R4, desc[UR14][R4.64] ;  /* 0x0000000e04047981 */ /* 0x0000a2000c1e1900 */
[----:B------:R-:W-:Y:S01]  /*09e0*/  UIADD3 UR4, UPT, UPT, UR4, 0x1, URZ ;  /* 0x0000000104047890 */ /* 0x000fe2000fffe0ff */
[----:B------:R-:W-:Y:S02]  /*09f0*/  IADD3 R6, P0, PT, R6, 0x4, RZ ;  /* 0x0000000406067810 */ /* 0x000fe40007f1e0ff */
[----:B------:R-:W-:Y:S01]  /*0a00*/  IADD3 R7, PT, PT, R7, 0x1, RZ ;  /* 0x0000000107077810 */ /* 0x000fe20007ffe0ff */
[----:B------:R-:W-:Y:S01]  /*0a10*/  UISETP.NE.AND UP0, UPT, UR4, URZ, UPT ;  /* 0x000000ff0400728c */ /* 0x000fe2000bf05270 */
[----:B0-----:R-:W-:Y:S01]  /*0a20*/  IADD3.X R5, PT, PT, RZ, R5, RZ, P0, !PT ;  /* 0x00000005ff057210 */ /* 0x001fe200007fe4ff */
[----:B--2---:R-:W-:-:S07]  /*0a30*/  FFMA R15, R2, R4, R15 ;  /* 0x00000004020f7223 */ /* 0x004fce000000000f */
[----:B------:R-:W-:Y:S05]  /*0a40*/  BRA.U UP0, `(.L_x_5) ;  /* 0xfffffffd00d47547 */ /* 0x000fea000b83ffff */
.L_x_0:
[----:B------:R-:W1:Y:S02]  /*0a50*/  LDC.64 R2, c[0x0][0x390] ;  /* 0x0000e400ff027b82 */ /* 0x000e640000000a00 */
[----:B-1----:R-:W-:-:S05]  /*0a60*/  IMAD.WIDE R2, R0, 0x4, R2 ;  /* 0x0000000400027825 */ /* 0x002fca00078e0202 */
[----:B0-----:R-:W-:Y:S01]  /*0a70*/  STG.E desc[UR14][R2.64], R15 ;  /* 0x0000000f02007986 */ /* 0x001fe2000c10190e */
[----:B------:R-:W-:Y:S05]  /*0a80*/  EXIT ;  /* 0x000000000000794d */ /* 0x000fea0003800000 */
.L_x_6:
[----:B------:R-:W-:-:S00]  /*0a90*/  BRA `(.L_x_6) ;  /* 0xfffffffc00fc7947 */ /* 0x000fc0000383ffff */
[----:B------:R-:W-:-:S00]  /*0aa0*/  NOP ;  /* 0x0000000000007918 */ /* 0x000fc00000000000 */
        /* <DEDUP_REMOVED lines=13> */
.L_x_7:


//--------------------- .nv.shared.reserved.0     --------------------------
	.section	.nv.shared.reserved.0,"aw",@nobits
	.weak		__nv_reservedSMEM_offset_0_alias
	.size		__nv_reservedSMEM_offset_0_alias, 0, 64
	.other		__nv_reservedSMEM_offset_0_alias,@"STO_CUDA_RESERVED_SHARED STV_DEFAULT"
__nv_reservedSMEM_offset_0_alias:
	.zero		0
	.zero		64


//--------------------- .nv.constant0._Z33matrix_vector_multiply_gpu_kernelPKfS0_Pfi --------------------------
	.section	.nv.constant0._Z33matrix_vector_multiply_gpu_kernelPKfS0_Pfi,"a",@progbits
	.sectionflags	@""
	.align	4
.nv.constant0._Z33matrix_vector_multiply_gpu_kernelPKfS0_Pfi:
	.zero		924


//--------------------- SYMBOLS --------------------------

	.type		.nv.reservedSmem.offset0,@object
	.size		.nv.reservedSmem.offset0,0x4
